//
// Generated by NVIDIA NVVM Compiler
//
// Compiler Build ID: CL-36424714
// Cuda compilation tools, release 13.0, V13.0.88
// Based on NVVM 20.0.0
//

.version 9.0
.target sm_100
.address_size 64

	// .globl	_Z7eleSqrtPfS_

.visible .entry _Z7eleSqrtPfS_(
	.param .u64 .ptr .align 1 _Z7eleSqrtPfS__param_0,
	.param .u64 .ptr .align 1 _Z7eleSqrtPfS__param_1
)
{
	.reg .b32 	%r<5>;
	.reg .b32 	%f<6>;
	.reg .b64 	%rd<8>;

	ld.param.u64 	%rd1, [_Z7eleSqrtPfS__param_0];
	ld.param.u64 	%rd2, [_Z7eleSqrtPfS__param_1];
	cvta.to.global.u64 	%rd3, %rd2;
	cvta.to.global.u64 	%rd4, %rd1;
	mov.u32 	%r1, %ctaid.x;
	mov.u32 	%r2, %ntid.x;
	mov.u32 	%r3, %tid.x;
	mad.lo.s32 	%r4, %r1, %r2, %r3;
	mul.wide.s32 	%rd5, %r4, 4;
	add.s64 	%rd6, %rd4, %rd5;
	ld.global.f32 	%f1, [%rd6];
	abs.f32 	%f2, %f1;
	sqrt.rn.f32 	%f3, %f2;
	add.s64 	%rd7, %rd3, %rd5;
	ld.global.f32 	%f4, [%rd7];
	add.f32 	%f5, %f3, %f4;
	st.global.f32 	[%rd7], %f5;
	ret;

}
	// .globl	_Z6eleMulPfS_S_
.visible .entry _Z6eleMulPfS_S_(
	.param .u64 .ptr .align 1 _Z6eleMulPfS_S__param_0,
	.param .u64 .ptr .align 1 _Z6eleMulPfS_S__param_1,
	.param .u64 .ptr .align 1 _Z6eleMulPfS_S__param_2
)
{
	.reg .b32 	%r<5>;
	.reg .b32 	%f<5>;
	.reg .b64 	%rd<11>;

	ld.param.u64 	%rd1, [_Z6eleMulPfS_S__param_0];
	ld.param.u64 	%rd2, [_Z6eleMulPfS_S__param_1];
	ld.param.u64 	%rd3, [_Z6eleMulPfS_S__param_2];
	cvta.to.global.u64 	%rd4, %rd3;
	cvta.to.global.u64 	%rd5, %rd2;
	cvta.to.global.u64 	%rd6, %rd1;
	mov.u32 	%r1, %ctaid.x;
	mov.u32 	%r2, %ntid.x;
	mov.u32 	%r3, %tid.x;
	mad.lo.s32 	%r4, %r1, %r2, %r3;
	mul.wide.s32 	%rd7, %r4, 4;
	add.s64 	%rd8, %rd6, %rd7;
	ld.global.f32 	%f1, [%rd8];
	add.s64 	%rd9, %rd5, %rd7;
	ld.global.f32 	%f2, [%rd9];
	add.s64 	%rd10, %rd4, %rd7;
	ld.global.f32 	%f3, [%rd10];
	fma.rn.f32 	%f4, %f1, %f2, %f3;
	st.global.f32 	[%rd10], %f4;
	ret;

}


// ===== COMPILED SASS (sm_100) =====

	.target	sm_100

	.elftype	@"ET_EXEC"


//--------------------- .note.nv.tkinfo           --------------------------
	.section	.note.nv.tkinfo,"",@"SHT_NOTE"
	.sectionflags	@"SHF_NOTE_NV_TKINFO"
	.tkinfo
        /*0018*/ 	.word	0x00000002
        /*0030*/ 	.string	""
        /*0030*/ 	.string	"ptxas"
        /*0030*/ 	.string	"Cuda compilation tools, release 13.0, V13.0.88"
        /*0030*/ 	.string	"Build cuda_13.0.r13.0/compiler.36424714_0"
        /*0030*/ 	.string	"-arch sm_100 -m 64 "



//--------------------- .note.nv.cuinfo           --------------------------
	.section	.note.nv.cuinfo,"",@"SHT_NOTE"
	.sectionflags	@"SHF_NOTE_NV_CUINFO"
        /*0018*/ 	.short	0x0002
        /*001a*/ 	.short	0x0064
        /*001c*/ 	.short	0x0082
	.zero		2


//--------------------- .nv.info                  --------------------------
	.section	.nv.info,"",@"SHT_CUDA_INFO"
	.align	4


	//----- nvinfo : EIATTR_REGCOUNT
	.align		4
        /*0000*/ 	.byte	0x04, 0x2f
        /*0002*/ 	.short	(.L_1 - .L_0)
	.align		4
.L_0:
        /*0004*/ 	.word	index@(_Z7eleSqrtPfS_)
        /*0008*/ 	.word	0x0000000c


	//----- nvinfo : EIATTR_FRAME_SIZE
	.align		4
.L_1:
        /*000c*/ 	.byte	0x04, 0x11
        /*000e*/ 	.short	(.L_3 - .L_2)
	.align		4
.L_2:
        /*0010*/ 	.word	index@($__internal_0_$__cuda_sm20_sqrt_rn_f32_slowpath)
        /*0014*/ 	.word	0x00000000


	//----- nvinfo : EIATTR_FRAME_SIZE
	.align		4
.L_3:
        /*0018*/ 	.byte	0x04, 0x11
        /*001a*/ 	.short	(.L_5 - .L_4)
	.align		4
.L_4:
        /*001c*/ 	.word	index@(_Z7eleSqrtPfS_)
        /*0020*/ 	.word	0x00000000


	//----- nvinfo : EIATTR_REGCOUNT
	.align		4
.L_5:
        /*0024*/ 	.byte	0x04, 0x2f
        /*0026*/ 	.short	(.L_7 - .L_6)
	.align		4
.L_6:
        /*0028*/ 	.word	index@(_Z6eleMulPfS_S_)
        /*002c*/ 	.word	0x0000000c


	//----- nvinfo : EIATTR_FRAME_SIZE
	.align		4
.L_7:
        /*0030*/ 	.byte	0x04, 0x11
        /*0032*/ 	.short	(.L_9 - .L_8)
	.align		4
.L_8:
        /*0034*/ 	.word	index@(_Z6eleMulPfS_S_)
        /*0038*/ 	.word	0x00000000


	//----- nvinfo : EIATTR_MIN_STACK_SIZE
	.align		4
.L_9:
        /*003c*/ 	.byte	0x04, 0x12
        /*003e*/ 	.short	(.L_11 - .L_10)
	.align		4
.L_10:
        /*0040*/ 	.word	index@(_Z6eleMulPfS_S_)
        /*0044*/ 	.word	0x00000000


	//----- nvinfo : EIATTR_MIN_STACK_SIZE
	.align		4
.L_11:
        /*0048*/ 	.byte	0x04, 0x12
        /*004a*/ 	.short	(.L_13 - .L_12)
	.align		4
.L_12:
        /*004c*/ 	.word	index@(_Z7eleSqrtPfS_)
        /*0050*/ 	.word	0x00000000
.L_13:


//--------------------- .nv.compat                --------------------------
	.section	.nv.compat,"",@"SHT_CUDA_COMPAT_INFO"
	.align	4
        /*0000*/ 	.byte	0x02, 0x09, 0x00, 0x00, 0x02, 0x02, 0x01, 0x00, 0x02, 0x05, 0x05, 0x00, 0x03, 0x07, 0x01, 0x01
        /*0010*/ 	.byte	0x02, 0x03, 0x00, 0x00, 0x02, 0x06, 0x01, 0x00, 0x04, 0x0b, 0x08, 0x00, 0x01, 0x00, 0x00, 0x00
        /*0020*/ 	.byte	0x00, 0x00, 0x00, 0x00


//--------------------- .nv.info._Z6eleMulPfS_S_  --------------------------
	.section	.nv.info._Z6eleMulPfS_S_,"",@"SHT_CUDA_INFO"
	.sectionflags	@""
	.align	4


	//----- nvinfo : EIATTR_CUDA_API_VERSION
	.align		4
        /*0000*/ 	.byte	0x04, 0x37
        /*0002*/ 	.short	(.L_15 - .L_14)
.L_14:
        /*0004*/ 	.word	0x00000082


	//----- nvinfo : EIATTR_KPARAM_INFO
	.align		4
.L_15:
        /*0008*/ 	.byte	0x04, 0x17
        /*000a*/ 	.short	(.L_17 - .L_16)
.L_16:
        /*000c*/ 	.word	0x00000000
        /*0010*/ 	.short	0x0002
        /*0012*/ 	.short	0x0010
        /*0014*/ 	.byte	0x00, 0xf5, 0x21, 0x00


	//----- nvinfo : EIATTR_KPARAM_INFO
	.align		4
.L_17:
        /*0018*/ 	.byte	0x04, 0x17
        /*001a*/ 	.short	(.L_19 - .L_18)
.L_18:
        /*001c*/ 	.word	0x00000000
        /*0020*/ 	.short	0x0001
        /*0022*/ 	.short	0x0008
        /*0024*/ 	.byte	0x00, 0xf5, 0x21, 0x00


	//----- nvinfo : EIATTR_KPARAM_INFO
	.align		4
.L_19:
        /*0028*/ 	.byte	0x04, 0x17
        /*002a*/ 	.short	(.L_21 - .L_20)
.L_20:
        /*002c*/ 	.word	0x00000000
        /*0030*/ 	.short	0x0000
        /*0032*/ 	.short	0x0000
        /*0034*/ 	.byte	0x00, 0xf5, 0x21, 0x00


	//----- nvinfo : EIATTR_SPARSE_MMA_MASK
	.align		4
.L_21:
        /*0038*/ 	.byte	0x03, 0x50
        /*003a*/ 	.short	0x0000


	//----- nvinfo : EIATTR_MAXREG_COUNT
	.align		4
        /*003c*/ 	.byte	0x03, 0x1b
        /*003e*/ 	.short	0x00ff


	//----- nvinfo : EIATTR_MERCURY_ISA_VERSION
	.align		4
        /*0040*/ 	.byte	0x03, 0x5f
        /*0042*/ 	.short	0x0101


	//----- nvinfo : EIATTR_VRC_CTA_INIT_COUNT
	.align		4
        /*0044*/ 	.byte	0x02, 0x4a
	.zero		1
	.zero		1


	//----- nvinfo : EIATTR_EXIT_INSTR_OFFSETS
	.align		4
        /*0048*/ 	.byte	0x04, 0x1c
        /*004a*/ 	.short	(.L_23 - .L_22)


	//   ....[0]....
.L_22:
        /*004c*/ 	.word	0x00000110


	//----- nvinfo : EIATTR_CBANK_PARAM_SIZE
	.align		4
.L_23:
        /*0050*/ 	.byte	0x03, 0x19
        /*0052*/ 	.short	0x0018


	//----- nvinfo : EIATTR_PARAM_CBANK
	.align		4
        /*0054*/ 	.byte	0x04, 0x0a
        /*0056*/ 	.short	(.L_25 - .L_24)
	.align		4
.L_24:
        /*0058*/ 	.word	index@(.nv.constant0._Z6eleMulPfS_S_)
        /*005c*/ 	.short	0x0380
        /*005e*/ 	.short	0x0018


	//----- nvinfo : EIATTR_SW_WAR
	.align		4
.L_25:
        /*0060*/ 	.byte	0x04, 0x36
        /*0062*/ 	.short	(.L_27 - .L_26)
.L_26:
        /*0064*/ 	.word	0x00000008
.L_27:


//--------------------- .nv.info._Z7eleSqrtPfS_   --------------------------
	.section	.nv.info._Z7eleSqrtPfS_,"",@"SHT_CUDA_INFO"
	.sectionflags	@""
	.align	4


	//----- nvinfo : EIATTR_CUDA_API_VERSION
	.align		4
        /*0000*/ 	.byte	0x04, 0x37
        /*0002*/ 	.short	(.L_29 - .L_28)
.L_28:
        /*0004*/ 	.word	0x00000082


	//----- nvinfo : EIATTR_KPARAM_INFO
	.align		4
.L_29:
        /*0008*/ 	.byte	0x04, 0x17
        /*000a*/ 	.short	(.L_31 - .L_30)
.L_30:
        /*000c*/ 	.word	0x00000000
        /*0010*/ 	.short	0x0001
        /*0012*/ 	.short	0x0008
        /*0014*/ 	.byte	0x00, 0xf5, 0x21, 0x00


	//----- nvinfo : EIATTR_KPARAM_INFO
	.align		4
.L_31:
        /*0018*/ 	.byte	0x04, 0x17
        /*001a*/ 	.short	(.L_33 - .L_32)
.L_32:
        /*001c*/ 	.word	0x00000000
        /*0020*/ 	.short	0x0000
        /*0022*/ 	.short	0x0000
        /*0024*/ 	.byte	0x00, 0xf5, 0x21, 0x00


	//----- nvinfo : EIATTR_SPARSE_MMA_MASK
	.align		4
.L_33:
        /*0028*/ 	.byte	0x03, 0x50
        /*002a*/ 	.short	0x0000


	//----- nvinfo : EIATTR_MAXREG_COUNT
	.align		4
        /*002c*/ 	.byte	0x03, 0x1b
        /*002e*/ 	.short	0x00ff


	//----- nvinfo : EIATTR_MERCURY_ISA_VERSION
	.align		4
        /*0030*/ 	.byte	0x03, 0x5f
        /*0032*/ 	.short	0x0101


	//----- nvinfo : EIATTR_VRC_CTA_INIT_COUNT
	.align		4
        /*0034*/ 	.byte	0x02, 0x4a
	.zero		1
	.zero		1


	//----- nvinfo : EIATTR_EXIT_INSTR_OFFSETS
	.align		4
        /*0038*/ 	.byte	0x04, 0x1c
        /*003a*/ 	.short	(.L_35 - .L_34)


	//   ....[0]....
.L_34:
        /*003c*/ 	.word	0x000001c0


	//----- nvinfo : EIATTR_CRS_STACK_SIZE
	.align		4
.L_35:
        /*0040*/ 	.byte	0x04, 0x1e
        /*0042*/ 	.short	(.L_37 - .L_36)
.L_36:
        /*0044*/ 	.word	0x00000000


	//----- nvinfo : EIATTR_CBANK_PARAM_SIZE
	.align		4
.L_37:
        /*0048*/ 	.byte	0x03, 0x19
        /*004a*/ 	.short	0x0010


	//----- nvinfo : EIATTR_PARAM_CBANK
	.align		4
        /*004c*/ 	.byte	0x04, 0x0a
        /*004e*/ 	.short	(.L_39 - .L_38)
	.align		4
.L_38:
        /*0050*/ 	.word	index@(.nv.constant0._Z7eleSqrtPfS_)
        /*0054*/ 	.short	0x0380
        /*0056*/ 	.short	0x0010


	//----- nvinfo : EIATTR_SW_WAR
	.align		4
.L_39:
        /*0058*/ 	.byte	0x04, 0x36
        /*005a*/ 	.short	(.L_41 - .L_40)
.L_40:
        /*005c*/ 	.word	0x00000008
.L_41:


//--------------------- .nv.callgraph             --------------------------
	.section	.nv.callgraph,"",@"SHT_CUDA_CALLGRAPH"
	.align	4
	.sectionentsize	8
	.align		4
        /*0000*/ 	.word	0x00000000
	.align		4
        /*0004*/ 	.word	0xffffffff
	.align		4
        /*0008*/ 	.word	0x00000000
	.align		4
        /*000c*/ 	.word	0xfffffffe
	.align		4
        /*0010*/ 	.word	0x00000000
	.align		4
        /*0014*/ 	.word	0xfffffffd
	.align		4
        /*0018*/ 	.word	0x00000000
	.align		4
        /*001c*/ 	.word	0xfffffffc


//--------------------- .text._Z6eleMulPfS_S_     --------------------------
	.section	.text._Z6eleMulPfS_S_,"ax",@progbits
	.align	128
        .global         _Z6eleMulPfS_S_
        .type           _Z6eleMulPfS_S_,@function
        .size           _Z6eleMulPfS_S_,(.L_x_7 - _Z6eleMulPfS_S_)
        .other          _Z6eleMulPfS_S_,@"STO_CUDA_ENTRY STV_DEFAULT"
_Z6eleMulPfS_S_:
.text._Z6eleMulPfS_S_:
[----:B------:R-:W-:Y:S01]  /*0000*/  LDC R1, c[0x0][0x37c] ;  /* 0x0000df00ff017b82 */ /* 0x000fe20000000800 */
[----:B------:R-:W0:Y:S07]  /*0010*/  S2R R0, SR_TID.X ;  /* 0x0000000000007919 */ /* 0x000e2e0000002100 */
[----:B------:R-:W0:Y:S01]  /*0020*/  S2UR UR6, SR_CTAID.X ;  /* 0x00000000000679c3 */ /* 0x000e220000002500 */
[----:B------:R-:W1:Y:S07]  /*0030*/  LDCU.64 UR4, c[0x0][0x358] ;  /* 0x00006b00ff0477ac */ /* 0x000e6e0008000a00 */
[----:B------:R-:W0:Y:S08]  /*0040*/  LDC R9, c[0x0][0x360] ;  /* 0x0000d800ff097b82 */ /* 0x000e300000000800 */
[----:B------:R-:W2:Y:S08]  /*0050*/  LDC.64 R2, c[0x0][0x380] ;  /* 0x0000e000ff027b82 */ /* 0x000eb00000000a00 */
[----:B------:R-:W3:Y:S08]  /*0060*/  LDC.64 R4, c[0x0][0x388] ;  /* 0x0000e200ff047b82 */ /* 0x000ef00000000a00 */
[----:B------:R-:W4:Y:S01]  /*0070*/  LDC.64 R6, c[0x0][0x390] ;  /* 0x0000e400ff067b82 */ /* 0x000f220000000a00 */
[----:B0-----:R-:W-:-:S04]  /*0080*/  IMAD R9, R9, UR6, R0 ;  /* 0x0000000609097c24 */ /* 0x001fc8000f8e0200 */
[----:B--2---:R-:W-:-:S06]  /*0090*/  IMAD.WIDE R2, R9, 0x4, R2 ;  /* 0x0000000409027825 */ /* 0x004fcc00078e0202 */
[----:B-1----:R-:W2:Y:S01]  /*00a0*/  LDG.E R2, desc[UR4][R2.64] ;  /* 0x0000000402027981 */ /* 0x002ea2000c1e1900 */
[----:B---3--:R-:W-:-:S06]  /*00b0*/  IMAD.WIDE R4, R9, 0x4, R4 ;  /* 0x0000000409047825 */ /* 0x008fcc00078e0204 */
[----:B------:R-:W2:Y:S01]  /*00c0*/  LDG.E R5, desc[UR4][R4.64] ;  /* 0x0000000404057981 */ /* 0x000ea2000c1e1900 */
[----:B----4-:R-:W-:-:S05]  /*00d0*/  IMAD.WIDE R6, R9, 0x4, R6 ;  /* 0x0000000409067825 */ /* 0x010fca00078e0206 */
[----:B------:R-:W2:Y:S02]  /*00e0*/  LDG.E R9, desc[UR4][R6.64] ;  /* 0x0000000406097981 */ /* 0x000ea4000c1e1900 */
[----:B--2---:R-:W-:-:S05]  /*00f0*/  FFMA R9, R2, R5, R9 ;  /* 0x0000000502097223 */ /* 0x004fca0000000009 */
[----:B------:R-:W-:Y:S01]  /*0100*/  STG.E desc[UR4][R6.64], R9 ;  /* 0x0000000906007986 */ /* 0x000fe2000c101904 */
[----:B------:R-:W-:Y:S05]  /*0110*/  EXIT ;  /* 0x000000000000794d */ /* 0x000fea0003800000 */
.L_x_0:
[----:B------:R-:W-:-:S00]  /*0120*/  BRA `(.L_x_0) ;  /* 0xfffffffc00fc7947 */ /* 0x000fc0000383ffff */
[----:B------:R-:W-:-:S00]  /*0130*/  NOP ;  /* 0x0000000000007918 */ /* 0x000fc00000000000 */
        /* <DEDUP_REMOVED lines=12> */
.L_x_7:


//--------------------- .text._Z7eleSqrtPfS_      --------------------------
	.section	.text._Z7eleSqrtPfS_,"ax",@progbits
	.align	128
        .global         _Z7eleSqrtPfS_
        .type           _Z7eleSqrtPfS_,@function
        .size           _Z7eleSqrtPfS_,(.L_x_6 - _Z7eleSqrtPfS_)
        .other          _Z7eleSqrtPfS_,@"STO_CUDA_ENTRY STV_DEFAULT"
_Z7eleSqrtPfS_:
.text._Z7eleSqrtPfS_:
[----:B------:R-:W-:Y:S01]  /*0000*/  LDC R1, c[0x0][0x37c] ;  /* 0x0000df00ff017b82 */ /* 0x000fe20000000800 */
[----:B------:R-:W0:Y:S07]  /*0010*/  S2R R0, SR_TID.X ;  /* 0x0000000000007919 */ /* 0x000e2e0000002100 */
[----:B------:R-:W0:Y:S01]  /*0020*/  S2UR UR6, SR_CTAID.X ;  /* 0x00000000000679c3 */ /* 0x000e220000002500 */
[----:B------:R-:W1:Y:S07]  /*0030*/  LDCU.64 UR4, c[0x0][0x358] ;  /* 0x00006b00ff0477ac */ /* 0x000e6e0008000a00 */
[----:B------:R-:W0:Y:S08]  /*0040*/  LDC R5, c[0x0][0x360] ;  /* 0x0000d800ff057b82 */ /* 0x000e300000000800 */
[----:B------:R-:W2:Y:S01]  /*0050*/  LDC.64 R2, c[0x0][0x380] ;  /* 0x0000e000ff027b82 */ /* 0x000ea20000000a00 */
[----:B0-----:R-:W-:-:S04]  /*0060*/  IMAD R5, R5, UR6, R0 ;  /* 0x0000000605057c24 */ /* 0x001fc8000f8e0200 */
[----:B--2---:R-:W-:-:S06]  /*0070*/  IMAD.WIDE R2, R5, 0x4, R2 ;  /* 0x0000000405027825 */ /* 0x004fcc00078e0202 */
[----:B-1----:R-:W2:Y:S01]  /*0080*/  LDG.E R2, desc[UR4][R2.64] ;  /* 0x0000000402027981 */ /* 0x002ea2000c1e1900 */
[----:B------:R-:W-:Y:S01]  /*0090*/  BSSY.RECONVERGENT B0, `(.L_x_1) ;  /* 0x000000d000007945 */ /* 0x000fe20003800200 */
[----:B--2---:R-:W-:Y:S01]  /*00a0*/  FADD R0, |R2|, -RZ ;  /* 0x800000ff02007221 */ /* 0x004fe20000000200 */
[----:B------:R0:W1:Y:S04]  /*00b0*/  MUFU.RSQ R7, |R2| ;  /* 0x4000000200077308 */ /* 0x0000680000001400 */
[----:B------:R-:W-:-:S04]  /*00c0*/  IADD3 R4, PT, PT, R0, -0xd000000, RZ ;  /* 0xf300000000047810 */ /* 0x000fc80007ffe0ff */
[----:B------:R-:W-:-:S13]  /*00d0*/  ISETP.GT.U32.AND P0, PT, R4, 0x727fffff, PT ;  /* 0x727fffff0400780c */ /* 0x000fda0003f04070 */
[----:B01----:R-:W-:Y:S05]  /*00e0*/  @!P0 BRA `(.L_x_2) ;  /* 0x00000000000c8947 */ /* 0x003fea0003800000 */
[----:B------:R-:W-:-:S07]  /*00f0*/  MOV R9, 0x110 ;  /* 0x0000011000097802 */ /* 0x000fce0000000f00 */
[----:B------:R-:W-:Y:S05]  /*0100*/  CALL.REL.NOINC `($__internal_0_$__cuda_sm20_sqrt_rn_f32_slowpath) ;  /* 0x0000000000307944 */ /* 0x000fea0003c00000 */
[----:B------:R-:W-:Y:S05]  /*0110*/  BRA `(.L_x_3) ;  /* 0x0000000000107947 */ /* 0x000fea0003800000 */
.L_x_2:
[----:B------:R-:W-:Y:S01]  /*0120*/  FMUL.FTZ R3, |R2|, R7 ;  /* 0x0000000702037220 */ /* 0x000fe20000410200 */
[----:B------:R-:W-:-:S03]  /*0130*/  FMUL.FTZ R7, R7, 0.5 ;  /* 0x3f00000007077820 */ /* 0x000fc60000410000 */
[----:B------:R-:W-:-:S04]  /*0140*/  FFMA R0, -R3, R3, |R2| ;  /* 0x0000000303007223 */ /* 0x000fc80000000502 */
[----:B------:R-:W-:-:S07]  /*0150*/  FFMA R0, R0, R7, R3 ;  /* 0x0000000700007223 */ /* 0x000fce0000000003 */
.L_x_3:
[----:B------:R-:W-:Y:S05]  /*0160*/  BSYNC.RECONVERGENT B0 ;  /* 0x0000000000007941 */ /* 0x000fea0003800200 */
.L_x_1:
[----:B------:R-:W0:Y:S02]  /*0170*/  LDC.64 R2, c[0x0][0x388] ;  /* 0x0000e200ff027b82 */ /* 0x000e240000000a00 */
[----:B0-----:R-:W-:-:S05]  /*0180*/  IMAD.WIDE R2, R5, 0x4, R2 ;  /* 0x0000000405027825 */ /* 0x001fca00078e0202 */
[----:B------:R-:W2:Y:S02]  /*0190*/  LDG.E R5, desc[UR4][R2.64] ;  /* 0x0000000402057981 */ /* 0x000ea4000c1e1900 */
[----:B--2---:R-:W-:-:S05]  /*01a0*/  FADD R5, R5, R0 ;  /* 0x0000000005057221 */ /* 0x004fca0000000000 */
[----:B------:R-:W-:Y:S01]  /*01b0*/  STG.E desc[UR4][R2.64], R5 ;  /* 0x0000000502007986 */ /* 0x000fe2000c101904 */
[----:B------:R-:W-:Y:S05]  /*01c0*/  EXIT ;  /* 0x000000000000794d */ /* 0x000fea0003800000 */
        .weak           $__internal_0_$__cuda_sm20_sqrt_rn_f32_slowpath
        .type           $__internal_0_$__cuda_sm20_sqrt_rn_f32_slowpath,@function
        .size           $__internal_0_$__cuda_sm20_sqrt_rn_f32_slowpath,(.L_x_6 - $__internal_0_$__cuda_sm20_sqrt_rn_f32_slowpath)
$__internal_0_$__cuda_sm20_sqrt_rn_f32_slowpath:
[----:B------:R-:W-:-:S13]  /*01d0*/  LOP3.LUT P0, RZ, R0, 0x7fffffff, RZ, 0xc0, !PT ;  /* 0x7fffffff00ff7812 */ /* 0x000fda000780c0ff */
[----:B------:R-:W-:Y:S01]  /*01e0*/  @!P0 MOV R2, R0 ;  /* 0x0000000000028202 */ /* 0x000fe20000000f00 */
[----:B------:R-:W-:Y:S06]  /*01f0*/  @!P0 BRA `(.L_x_4) ;  /* 0x0000000000408947 */ /* 0x000fec0003800000 */
[----:B------:R-:W-:-:S13]  /*0200*/  FSETP.GEU.FTZ.AND P0, PT, R0, RZ, PT ;  /* 0x000000ff0000720b */ /* 0x000fda0003f1e000 */
[----:B------:R-:W-:Y:S01]  /*0210*/  @!P0 MOV R2, 0x7fffffff ;  /* 0x7fffffff00028802 */ /* 0x000fe20000000f00 */
[----:B------:R-:W-:Y:S06]  /*0220*/  @!P0 BRA `(.L_x_4) ;  /* 0x0000000000348947 */ /* 0x000fec0003800000 */
[----:B------:R-:W-:-:S13]  /*0230*/  FSETP.GTU.FTZ.AND P0, PT, |R0|, +INF , PT ;  /* 0x7f8000000000780b */ /* 0x000fda0003f1c200 */
[----:B------:R-:W-:Y:S01]  /*0240*/  @P0 FADD.FTZ R2, R0, 1 ;  /* 0x3f80000000020421 */ /* 0x000fe20000010000 */
[----:B------:R-:W-:Y:S06]  /*0250*/  @P0 BRA `(.L_x_4) ;  /* 0x0000000000280947 */ /* 0x000fec0003800000 */
[----:B------:R-:W-:-:S13]  /*0260*/  FSETP.NEU.FTZ.AND P0, PT, |R0|, +INF , PT ;  /* 0x7f8000000000780b */ /* 0x000fda0003f1d200 */
[----:B------:R-:W-:-:S04]  /*0270*/  @P0 FFMA R3, R0, 1.84467440737095516160e+19, RZ ;  /* 0x5f80000000030823 */ /* 0x000fc800000000ff */
[----:B------:R-:W0:Y:S02]  /*0280*/  @P0 MUFU.RSQ R2, R3 ;  /* 0x0000000300020308 */ /* 0x000e240000001400 */
[----:B0-----:R-:W-:Y:S01]  /*0290*/  @P0 FMUL.FTZ R4, R3, R2 ;  /* 0x0000000203040220 */ /* 0x001fe20000410000 */
[----:B------:R-:W-:Y:S01]  /*02a0*/  @P0 FMUL.FTZ R8, R2, 0.5 ;  /* 0x3f00000002080820 */ /* 0x000fe20000410000 */
[----:B------:R-:W-:Y:S02]  /*02b0*/  @!P0 MOV R2, R0 ;  /* 0x0000000000028202 */ /* 0x000fe40000000f00 */
[----:B------:R-:W-:-:S04]  /*02c0*/  @P0 FADD.FTZ R6, -R4, -RZ ;  /* 0x800000ff04060221 */ /* 0x000fc80000010100 */
[----:B------:R-:W-:-:S04]  /*02d0*/  @P0 FFMA R7, R4, R6, R3 ;  /* 0x0000000604070223 */ /* 0x000fc80000000003 */
[----:B------:R-:W-:-:S04]  /*02e0*/  @P0 FFMA R7, R7, R8, R4 ;  /* 0x0000000807070223 */ /* 0x000fc80000000004 */
[----:B------:R-:W-:-:S07]  /*02f0*/  @P0 FMUL.FTZ R2, R7, 2.3283064365386962891e-10 ;  /* 0x2f80000007020820 */ /* 0x000fce0000410000 */
.L_x_4:
[----:B------:R-:W-:Y:S01]  /*0300*/  HFMA2 R3, -RZ, RZ, 0, 0 ;  /* 0x00000000ff037431 */ /* 0x000fe200000001ff */
[----:B------:R-:W-:Y:S02]  /*0310*/  MOV R0, R2 ;  /* 0x0000000200007202 */ /* 0x000fe40000000f00 */
[----:B------:R-:W-:-:S04]  /*0320*/  MOV R2, R9 ;  /* 0x0000000900027202 */ /* 0x000fc80000000f00 */
[----:B------:R-:W-:Y:S05]  /*0330*/  RET.REL.NODEC R2 `(_Z7eleSqrtPfS_) ;  /* 0xfffffffc02307950 */ /* 0x000fea0003c3ffff */
.L_x_5:
        /* <DEDUP_REMOVED lines=12> */
.L_x_6:


//--------------------- .nv.shared.reserved.0     --------------------------
	.section	.nv.shared.reserved.0,"aw",@nobits
	.weak		__nv_reservedSMEM_offset_0_alias
	.size		__nv_reservedSMEM_offset_0_alias, 0, 64
	.other		__nv_reservedSMEM_offset_0_alias,@"STO_CUDA_RESERVED_SHARED STV_DEFAULT"
__nv_reservedSMEM_offset_0_alias:
	.zero		0
	.zero		64


//--------------------- .nv.constant0._Z6eleMulPfS_S_ --------------------------
	.section	.nv.constant0._Z6eleMulPfS_S_,"a",@progbits
	.sectionflags	@""
	.align	4
.nv.constant0._Z6eleMulPfS_S_:
	.zero		920


//--------------------- .nv.constant0._Z7eleSqrtPfS_ --------------------------
	.section	.nv.constant0._Z7eleSqrtPfS_,"a",@progbits
	.sectionflags	@""
	.align	4
.nv.constant0._Z7eleSqrtPfS_:
	.zero		912


//--------------------- SYMBOLS --------------------------

	.type		.nv.reservedSmem.offset0,@object
	.size		.nv.reservedSmem.offset0,0x4
